	.headerflags	@"EF_CUDA_TEXMODE_UNIFIED EF_CUDA_64BIT_ADDRESS EF_CUDA_ACCELERATORS EF_CUDA_SM90 EF_CUDA_VIRTUAL_SM(EF_CUDA_SM90)"
	.elftype	@"ET_EXEC"


//--------------------- .nv.info                  --------------------------
	.section	.nv.info,"",@"SHT_CUDA_INFO"
	.align	4


	//----- nvinfo : EIATTR_REGCOUNT
	.align		4
        /*0000*/ 	.byte	0x04, 0x2f
        /*0002*/ 	.short	(.L_2 - .L_1)
	.align		4
.L_1:
        /*0004*/ 	.word	index@(triton_per_fused_native_group_norm_1)
        /*0008*/ 	.word	0x00000010


	//----- nvinfo : EIATTR_MIN_STACK_SIZE
	.align		4
.L_2:
        /*000c*/ 	.byte	0x04, 0x12
        /*000e*/ 	.short	(.L_4 - .L_3)
	.align		4
.L_3:
        /*0010*/ 	.word	index@(triton_per_fused_native_group_norm_1)
        /*0014*/ 	.word	0x00000000


	//----- nvinfo : EIATTR_FRAME_SIZE
	.align		4
.L_4:
        /*0018*/ 	.byte	0x04, 0x11
        /*001a*/ 	.short	(.L_6 - .L_5)
	.align		4
.L_5:
        /*001c*/ 	.word	index@(triton_per_fused_native_group_norm_1)
        /*0020*/ 	.word	0x00000000


	//----- nvinfo : EIATTR_MIN_STACK_SIZE
	.align		4
.L_6:
        /*0024*/ 	.byte	0x04, 0x12
        /*0026*/ 	.short	(.L_8 - .L_7)
	.align		4
.L_7:
        /*0028*/ 	.word	index@(triton_per_fused_native_group_norm_1)
        /*002c*/ 	.word	0x00000000
.L_8:


//--------------------- .nv.info.triton_per_fused_native_group_norm_1 --------------------------
	.section	.nv.info.triton_per_fused_native_group_norm_1,"",@"SHT_CUDA_INFO"
	.sectionflags	@""
	.align	4


	//----- nvinfo : EIATTR_CUDA_API_VERSION
	.align		4
        /*0000*/ 	.byte	0x04, 0x37
        /*0002*/ 	.short	(.L_10 - .L_9)
.L_9:
        /*0004*/ 	.word	0x0000007c


	//----- nvinfo : EIATTR_KPARAM_INFO
	.align		4
.L_10:
        /*0008*/ 	.byte	0x04, 0x17
        /*000a*/ 	.short	(.L_12 - .L_11)
.L_11:
        /*000c*/ 	.word	0x00000000
        /*0010*/ 	.short	0x0006
        /*0012*/ 	.short	0x002c
        /*0014*/ 	.byte	0x00, 0xf0, 0x11, 0x00


	//----- nvinfo : EIATTR_KPARAM_INFO
	.align		4
.L_12:
        /*0018*/ 	.byte	0x04, 0x17
        /*001a*/ 	.short	(.L_14 - .L_13)
.L_13:
        /*001c*/ 	.word	0x00000000
        /*0020*/ 	.short	0x0005
        /*0022*/ 	.short	0x0028
        /*0024*/ 	.byte	0x00, 0xf0, 0x11, 0x00


	//----- nvinfo : EIATTR_KPARAM_INFO
	.align		4
.L_14:
        /*0028*/ 	.byte	0x04, 0x17
        /*002a*/ 	.short	(.L_16 - .L_15)
.L_15:
        /*002c*/ 	.word	0x00000000
        /*0030*/ 	.short	0x0004
        /*0032*/ 	.short	0x0020
        /*0034*/ 	.byte	0x00, 0xf4, 0x21, 0x00


	//----- nvinfo : EIATTR_KPARAM_INFO
	.align		4
.L_16:
        /*0038*/ 	.byte	0x04, 0x17
        /*003a*/ 	.short	(.L_18 - .L_17)
.L_17:
        /*003c*/ 	.word	0x00000000
        /*0040*/ 	.short	0x0003
        /*0042*/ 	.short	0x0018
        /*0044*/ 	.byte	0x00, 0xf4, 0x21, 0x00


	//----- nvinfo : EIATTR_KPARAM_INFO
	.align		4
.L_18:
        /*0048*/ 	.byte	0x04, 0x17
        /*004a*/ 	.short	(.L_20 - .L_19)
.L_19:
        /*004c*/ 	.word	0x00000000
        /*0050*/ 	.short	0x0002
        /*0052*/ 	.short	0x0010
        /*0054*/ 	.byte	0x00, 0xf4, 0x21, 0x00


	//----- nvinfo : EIATTR_KPARAM_INFO
	.align		4
.L_20:
        /*0058*/ 	.byte	0x04, 0x17
        /*005a*/ 	.short	(.L_22 - .L_21)
.L_21:
        /*005c*/ 	.word	0x00000000
        /*0060*/ 	.short	0x0001
        /*0062*/ 	.short	0x0008
        /*0064*/ 	.byte	0x00, 0xf4, 0x21, 0x00


	//----- nvinfo : EIATTR_KPARAM_INFO
	.align		4
.L_22:
        /*0068*/ 	.byte	0x04, 0x17
        /*006a*/ 	.short	(.L_24 - .L_23)
.L_23:
        /*006c*/ 	.word	0x00000000
        /*0070*/ 	.short	0x0000
        /*0072*/ 	.short	0x0000
        /*0074*/ 	.byte	0x00, 0xf4, 0x21, 0x00


	//----- nvinfo : EIATTR_SPARSE_MMA_MASK
	.align		4
.L_24:
        /*0078*/ 	.byte	0x03, 0x50
        /*007a*/ 	.short	0x0000


	//----- nvinfo : EIATTR_MAXREG_COUNT
	.align		4
        /*007c*/ 	.byte	0x03, 0x1b
        /*007e*/ 	.short	0x00ff


	//----- nvinfo : EIATTR_COOP_GROUP_MASK_REGIDS
	.align		4
        /*0080*/ 	.byte	0x04, 0x29
        /*0082*/ 	.short	(.L_26 - .L_25)


	//   ....[0]....
.L_25:
        /*0084*/ 	.word	0xffffffff


	//   ....[1]....
        /*0088*/ 	.word	0xffffffff


	//   ....[2]....
        /*008c*/ 	.word	0xffffffff


	//----- nvinfo : EIATTR_COOP_GROUP_INSTR_OFFSETS
	.align		4
.L_26:
        /*0090*/ 	.byte	0x04, 0x28
        /*0092*/ 	.short	(.L_28 - .L_27)


	//   ....[0]....
.L_27:
        /*0094*/ 	.word	0x00000190


	//   ....[1]....
        /*0098*/ 	.word	0x000001f0


	//   ....[2]....
        /*009c*/ 	.word	0x00000210


	//----- nvinfo : EIATTR_EXIT_INSTR_OFFSETS
	.align		4
.L_28:
        /*00a0*/ 	.byte	0x04, 0x1c
        /*00a2*/ 	.short	(.L_30 - .L_29)


	//   ....[0]....
.L_29:
        /*00a4*/ 	.word	0x000003b0


	//   ....[1]....
        /*00a8*/ 	.word	0x000003d0


	//----- nvinfo : EIATTR_REQNTID
	.align		4
.L_30:
        /*00ac*/ 	.byte	0x04, 0x10
        /*00ae*/ 	.short	(.L_32 - .L_31)
.L_31:
        /*00b0*/ 	.word	0x00000040
        /*00b4*/ 	.word	0x00000001
        /*00b8*/ 	.word	0x00000001


	//----- nvinfo : EIATTR_CBANK_PARAM_SIZE
	.align		4
.L_32:
        /*00bc*/ 	.byte	0x03, 0x19
        /*00be*/ 	.short	0x0030


	//----- nvinfo : EIATTR_PARAM_CBANK
	.align		4
        /*00c0*/ 	.byte	0x04, 0x0a
        /*00c2*/ 	.short	(.L_34 - .L_33)
	.align		4
.L_33:
        /*00c4*/ 	.word	index@(.nv.constant0.triton_per_fused_native_group_norm_1)
        /*00c8*/ 	.short	0x0210
        /*00ca*/ 	.short	0x0030


	//----- nvinfo : EIATTR_SW_WAR
	.align		4
.L_34:
        /*00cc*/ 	.byte	0x04, 0x36
        /*00ce*/ 	.short	(.L_36 - .L_35)
.L_35:
        /*00d0*/ 	.word	0x00000008
.L_36:


//--------------------- .nv.callgraph             --------------------------
	.section	.nv.callgraph,"",@"SHT_CUDA_CALLGRAPH"
	.align	4
	.sectionentsize	8
	.align		4
        /*0000*/ 	.word	0x00000000
	.align		4
        /*0004*/ 	.word	0xffffffff
	.align		4
        /*0008*/ 	.word	0x00000000
	.align		4
        /*000c*/ 	.word	0xfffffffe
	.align		4
        /*0010*/ 	.word	0x00000000
	.align		4
        /*0014*/ 	.word	0xfffffffd
	.align		4
        /*0018*/ 	.word	0x00000000
	.align		4
        /*001c*/ 	.word	0xfffffffc


//--------------------- .nv.constant4             --------------------------
	.section	.nv.constant4,"a",@progbits
	.align	8
	.align		8
.nv.constant4:
        /*0000*/ 	.dword	_$_str


//--------------------- .text.triton_per_fused_native_group_norm_1 --------------------------
	.section	.text.triton_per_fused_native_group_norm_1,"ax",@progbits
	.sectionflags	@"SHF_BARRIERS=1"
	.align	128
        .global         triton_per_fused_native_group_norm_1
        .type           triton_per_fused_native_group_norm_1,@function
        .size           triton_per_fused_native_group_norm_1,(.L_x_1 - triton_per_fused_native_group_norm_1)
        .other          triton_per_fused_native_group_norm_1,@"STO_CUDA_ENTRY STV_DEFAULT"
triton_per_fused_native_group_norm_1:
.text.triton_per_fused_native_group_norm_1:
[----:B------:R-:W0:Y:S02]  /*0000*/  LDC R1, c[0x0][0x28] ;  /* 0x00000a00ff017b82 */ /* 0x000e240000000800 */
[----:B------:R-:W1:Y:S01]  /*0010*/  S2R R11, SR_TID.X ;  /* 0x00000000000b7919 */ /* 0x000e620000002100 */
[----:B------:R-:W2:Y:S01]  /*0020*/  LDC.64 R6, c[0x0][0x228] ;  /* 0x00008a00ff067b82 */ /* 0x000ea20000000a00 */
[----:B------:R-:W-:Y:S01]  /*0030*/  HFMA2.MMA R10, -RZ, RZ, 0, 0 ;  /* 0x00000000ff0a7435 */ /* 0x000fe200000001ff */
[----:B------:R-:W-:Y:S01]  /*0040*/  ULDC.64 UR4, c[0x0][0x208] ;  /* 0x0000820000047ab9 */ /* 0x000fe20000000a00 */
[----:B------:R-:W3:Y:S05]  /*0050*/  S2R R3, SR_CTAID.X ;  /* 0x0000000000037919 */ /* 0x000eea0000002500 */
[----:B------:R-:W4:Y:S01]  /*0060*/  LDC.64 R4, c[0x0][0x220] ;  /* 0x00008800ff047b82 */ /* 0x000f220000000a00 */
[----:B-1----:R-:W-:-:S02]  /*0070*/  LOP3.LUT R0, R11, 0x7, RZ, 0xc0, !PT ;  /* 0x000000070b007812 */ /* 0x002fc400078ec0ff */
[----:B------:R-:W-:-:S03]  /*0080*/  SHF.R.U32.HI R2, RZ, 0x3, R11 ;  /* 0x00000003ff027819 */ /* 0x000fc6000001160b */
[----:B---3--:R-:W-:Y:S01]  /*0090*/  IMAD R0, R3, 0x8, R0 ;  /* 0x0000000803007824 */ /* 0x008fe200078e0200 */
[----:B------:R-:W-:-:S03]  /*00a0*/  SGXT.U32 R2, R2, 0x1 ;  /* 0x000000010202781a */ /* 0x000fc60000000000 */
[C---:B------:R-:W-:Y:S01]  /*00b0*/  IMAD.SHL.U32 R3, R0.reuse, 0x2, RZ ;  /* 0x0000000200037824 */ /* 0x040fe200078e00ff */
[----:B------:R-:W-:-:S04]  /*00c0*/  ISETP.GE.AND P2, PT, R0, 0x80, PT ;  /* 0x000000800000780c */ /* 0x000fc80003f46270 */
[----:B------:R-:W-:Y:S02]  /*00d0*/  LOP3.LUT R9, R3, R2, RZ, 0xfc, !PT ;  /* 0x0000000203097212 */ /* 0x000fe400078efcff */
[----:B------:R-:W1:Y:S03]  /*00e0*/  LDC.64 R2, c[0x0][0x218] ;  /* 0x00008600ff027b82 */ /* 0x000e660000000a00 */
[----:B--2---:R-:W-:-:S05]  /*00f0*/  IMAD.WIDE R6, R9, 0x4, R6 ;  /* 0x0000000409067825 */ /* 0x004fca00078e0206 */
[----:B------:R-:W2:Y:S01]  /*0100*/  @!P2 LDG.E R10, desc[UR4][R6.64] ;  /* 0x00000004060aa981 */ /* 0x000ea2000c1e1900 */
[----:B----4-:R-:W-:-:S04]  /*0110*/  IMAD.WIDE R4, R9, 0x4, R4 ;  /* 0x0000000409047825 */ /* 0x010fc800078e0204 */
[----:B-1----:R-:W-:Y:S01]  /*0120*/  IMAD.WIDE R2, R9, 0x4, R2 ;  /* 0x0000000409027825 */ /* 0x002fe200078e0202 */
[----:B------:R-:W-:-:S06]  /*0130*/  CS2R R8, SRZ ;  /* 0x0000000000087805 */ /* 0x000fcc000001ff00 */
[----:B------:R-:W3:Y:S04]  /*0140*/  @!P2 LDG.E R8, desc[UR4][R2.64] ;  /* 0x000000040208a981 */ /* 0x000ee8000c1e1900 */
[----:B------:R-:W4:Y:S01]  /*0150*/  @!P2 LDG.E R9, desc[UR4][R4.64] ;  /* 0x000000040409a981 */ /* 0x000f22000c1e1900 */
[----:B------:R-:W-:Y:S01]  /*0160*/  BAR.SYNC.DEFER_BLOCKING 0x0 ;  /* 0x0000000000007b1d */ /* 0x000fe20000010000 */
[----:B--2---:R-:W-:-:S04]  /*0170*/  SEL R10, R10, RZ, !P2 ;  /* 0x000000ff0a0a7207 */ /* 0x004fc80005000000 */
[----:B------:R-:W-:-:S05]  /*0180*/  FSEL R10, R10, RZ, !P2 ;  /* 0x000000ff0a0a7208 */ /* 0x000fca0005000000 */
[----:B------:R-:W1:Y:S01]  /*0190*/  SHFL.BFLY PT, R13, R10, 0x8, 0x1f ;  /* 0x0d001f000a0d7f89 */ /* 0x000e6200000e0000 */
[----:B---3--:R-:W-:Y:S02]  /*01a0*/  SEL R6, R8, RZ, !P2 ;  /* 0x000000ff08067207 */ /* 0x008fe40005000000 */
[----:B----4-:R-:W-:Y:S02]  /*01b0*/  SEL R7, R9, RZ, !P2 ;  /* 0x000000ff09077207 */ /* 0x010fe40005000000 */
[----:B------:R-:W-:Y:S02]  /*01c0*/  FSEL R6, R6, RZ, !P2 ;  /* 0x000000ff06067208 */ /* 0x000fe40005000000 */
[----:B------:R-:W-:Y:S01]  /*01d0*/  FSEL R7, R7, RZ, !P2 ;  /* 0x000000ff07077208 */ /* 0x000fe20005000000 */
[----:B-1----:R-:W-:Y:S02]  /*01e0*/  FADD R12, R10, R13 ;  /* 0x0000000d0a0c7221 */ /* 0x002fe40000000000 */
[----:B------:R-:W1:Y:S03]  /*01f0*/  SHFL.BFLY PT, R3, R6, 0x8, 0x1f ;  /* 0x0d001f0006037f89 */ /* 0x000e6600000e0000 */
[C---:B------:R-:W-:Y:S01]  /*0200*/  FSETP.GT.AND P1, PT, |R12|.reuse, 8.50705917302346158658e+37, PT ;  /* 0x7e8000000c00780b */ /* 0x040fe20003f24200 */
[----:B------:R-:W2:Y:S01]  /*0210*/  SHFL.BFLY PT, R2, R7, 0x8, 0x1f ;  /* 0x0d001f0007027f89 */ /* 0x000ea200000e0000 */
[----:B------:R-:W-:-:S02]  /*0220*/  FSETP.GEU.AND P0, PT, |R12|, 1.175494350822287508e-38, PT ;  /* 0x008000000c00780b */ /* 0x000fc40003f0e200 */
[----:B------:R-:W-:-:S09]  /*0230*/  FSETP.NEU.AND P2, PT, R12, RZ, PT ;  /* 0x000000ff0c00720b */ /* 0x000fd20003f4d000 */
[----:B------:R-:W-:Y:S01]  /*0240*/  @P1 FMUL R12, R12, 0.25 ;  /* 0x3e8000000c0c1820 */ /* 0x000fe20000400000 */
[----:B------:R-:W-:-:S03]  /*0250*/  @P1 FMUL R13, R13, 0.25 ;  /* 0x3e8000000d0d1820 */ /* 0x000fc60000400000 */
[----:B------:R-:W-:Y:S01]  /*0260*/  @!P0 FMUL R12, R12, 16777216 ;  /* 0x4b8000000c0c8820 */ /* 0x000fe20000400000 */
[----:B------:R-:W-:Y:S01]  /*0270*/  @!P0 FMUL R13, R13, 16777216 ;  /* 0x4b8000000d0d8820 */ /* 0x000fe20000400000 */
[----:B------:R-:W-:Y:S01]  /*0280*/  LOP3.LUT P0, RZ, R11, 0x38, RZ, 0xc0, !PT ;  /* 0x000000380bff7812 */ /* 0x000fe2000780c0ff */
[----:B-1----:R-:W-:-:S03]  /*0290*/  FADD R9, -R6, R3 ;  /* 0x0000000306097221 */ /* 0x002fc60000000100 */
[----:B------:R-:W1:Y:S01]  /*02a0*/  MUFU.RCP R12, R12 ;  /* 0x0000000c000c7308 */ /* 0x000e620000001000 */
[----:B------:R-:W-:Y:S01]  /*02b0*/  FMUL R5, R9, R9 ;  /* 0x0000000909057220 */ /* 0x000fe20000400000 */
[----:B--2---:R-:W-:Y:S01]  /*02c0*/  FADD R8, R7, R2 ;  /* 0x0000000207087221 */ /* 0x004fe20000000000 */
[----:B------:R-:W-:Y:S01]  /*02d0*/  MOV R7, 0x38800000 ;  /* 0x3880000000077802 */ /* 0x000fe20000000f00 */
[----:B------:R-:W2:Y:S01]  /*02e0*/  LDC.64 R2, c[0x0][0x210] ;  /* 0x00008400ff027b82 */ /* 0x000ea20000000a00 */
[----:B------:R-:W-:Y:S01]  /*02f0*/  FMUL R10, R10, R5 ;  /* 0x000000050a0a7220 */ /* 0x000fe20000400000 */
[----:B------:R-:W-:-:S06]  /*0300*/  ISETP.LT.AND P0, PT, R0, 0x80, !P0 ;  /* 0x000000800000780c */ /* 0x000fcc0004701270 */
[----:B------:R-:W3:Y:S01]  /*0310*/  LDC.64 R4, c[0x0][0x230] ;  /* 0x00008c00ff047b82 */ /* 0x000ee20000000a00 */
[----:B-1----:R-:W-:-:S05]  /*0320*/  FMUL R13, R12, R13 ;  /* 0x0000000d0c0d7220 */ /* 0x002fca0000400000 */
[----:B------:R-:W-:-:S05]  /*0330*/  FSEL R13, R13, RZ, P2 ;  /* 0x000000ff0d0d7208 */ /* 0x000fca0001000000 */
[----:B------:R-:W-:Y:S01]  /*0340*/  FFMA R8, R13, R10, R8 ;  /* 0x0000000a0d087223 */ /* 0x000fe20000000008 */
[----:B------:R-:W-:Y:S01]  /*0350*/  FFMA R9, R9, R13, R6 ;  /* 0x0000000d09097223 */ /* 0x000fe20000000006 */
[----:B--2---:R-:W-:-:S04]  /*0360*/  IMAD.WIDE R2, R0, 0x4, R2 ;  /* 0x0000000400027825 */ /* 0x004fc800078e0202 */
[----:B------:R-:W-:-:S04]  /*0370*/  FFMA R8, R8, R7, 9.9999997473787516356e-06 ;  /* 0x3727c5ac08087423 */ /* 0x000fc80000000007 */
[----:B------:R-:W1:Y:S01]  /*0380*/  MUFU.RSQ R7, R8 ;  /* 0x0000000800077308 */ /* 0x000e620000001400 */
[----:B---3--:R-:W-:Y:S01]  /*0390*/  IMAD.WIDE R4, R0, 0x4, R4 ;  /* 0x0000000400047825 */ /* 0x008fe200078e0204 */
[----:B-1----:R1:W-:Y:S01]  /*03a0*/  @P0 STG.E desc[UR4][R2.64], R7 ;  /* 0x0000000702000986 */ /* 0x0023e2000c101904 */
[----:B------:R-:W-:Y:S05]  /*03b0*/  @!P0 EXIT ;  /* 0x000000000000894d */ /* 0x000fea0003800000 */
[----:B------:R-:W-:Y:S01]  /*03c0*/  STG.E desc[UR4][R4.64], R9 ;  /* 0x0000000904007986 */ /* 0x000fe2000c101904 */
[----:B------:R-:W-:Y:S05]  /*03d0*/  EXIT ;  /* 0x000000000000794d */ /* 0x000fea0003800000 */
.L_x_0:
[----:B------:R-:W-:-:S00]  /*03e0*/  BRA `(.L_x_0) ;  /* 0xfffffffc00fc7947 */ /* 0x000fc0000383ffff */
[----:B------:R-:W-:-:S00]  /*03f0*/  NOP ;  /* 0x0000000000007918 */ /* 0x000fc00000000000 */
        /* <DEDUP_REMOVED lines=8> */
.L_x_1:


//--------------------- .nv.global.init           --------------------------
	.section	.nv.global.init,"aw",@progbits
.nv.global.init:
	.type		_$_str,@object
	.size		_$_str,(.L_0 - _$_str)
_$_str:
        /*0000*/ 	.byte	0x5f, 0x5f, 0x43, 0x55, 0x44, 0x41, 0x5f, 0x46, 0x54, 0x5a, 0x00
.L_0:


//--------------------- .nv.constant0.triton_per_fused_native_group_norm_1 --------------------------
	.section	.nv.constant0.triton_per_fused_native_group_norm_1,"a",@progbits
	.sectionflags	@""
	.align	4
.nv.constant0.triton_per_fused_native_group_norm_1:
	.zero		576
